	.headerflags	@"EF_CUDA_TEXMODE_UNIFIED EF_CUDA_64BIT_ADDRESS EF_CUDA_ACCELERATORS EF_CUDA_SM90 EF_CUDA_VIRTUAL_SM(EF_CUDA_SM90)"
	.elftype	@"ET_EXEC"


//--------------------- .nv.info                  --------------------------
	.section	.nv.info,"",@"SHT_CUDA_INFO"
	.align	4


	//----- nvinfo : EIATTR_REGCOUNT
	.align		4
        /*0000*/ 	.byte	0x04, 0x2f
        /*0002*/ 	.short	(.L_1 - .L_0)
	.align		4
.L_0:
        /*0004*/ 	.word	index@(triton_poi_fused_convolution_leaky_relu_34)
        /*0008*/ 	.word	0x0000000e


	//----- nvinfo : EIATTR_MIN_STACK_SIZE
	.align		4
.L_1:
        /*000c*/ 	.byte	0x04, 0x12
        /*000e*/ 	.short	(.L_3 - .L_2)
	.align		4
.L_2:
        /*0010*/ 	.word	index@(triton_poi_fused_convolution_leaky_relu_34)
        /*0014*/ 	.word	0x00000000


	//----- nvinfo : EIATTR_FRAME_SIZE
	.align		4
.L_3:
        /*0018*/ 	.byte	0x04, 0x11
        /*001a*/ 	.short	(.L_5 - .L_4)
	.align		4
.L_4:
        /*001c*/ 	.word	index@(triton_poi_fused_convolution_leaky_relu_34)
        /*0020*/ 	.word	0x00000000


	//----- nvinfo : EIATTR_MIN_STACK_SIZE
	.align		4
.L_5:
        /*0024*/ 	.byte	0x04, 0x12
        /*0026*/ 	.short	(.L_7 - .L_6)
	.align		4
.L_6:
        /*0028*/ 	.word	index@(triton_poi_fused_convolution_leaky_relu_34)
        /*002c*/ 	.word	0x00000000
.L_7:


//--------------------- .nv.info.triton_poi_fused_convolution_leaky_relu_34 --------------------------
	.section	.nv.info.triton_poi_fused_convolution_leaky_relu_34,"",@"SHT_CUDA_INFO"
	.sectionflags	@""
	.align	4


	//----- nvinfo : EIATTR_CUDA_API_VERSION
	.align		4
        /*0000*/ 	.byte	0x04, 0x37
        /*0002*/ 	.short	(.L_9 - .L_8)
.L_8:
        /*0004*/ 	.word	0x0000007c


	//----- nvinfo : EIATTR_KPARAM_INFO
	.align		4
.L_9:
        /*0008*/ 	.byte	0x04, 0x17
        /*000a*/ 	.short	(.L_11 - .L_10)
.L_10:
        /*000c*/ 	.word	0x00000000
        /*0010*/ 	.short	0x0003
        /*0012*/ 	.short	0x0018
        /*0014*/ 	.byte	0x00, 0xf0, 0x11, 0x00


	//----- nvinfo : EIATTR_KPARAM_INFO
	.align		4
.L_11:
        /*0018*/ 	.byte	0x04, 0x17
        /*001a*/ 	.short	(.L_13 - .L_12)
.L_12:
        /*001c*/ 	.word	0x00000000
        /*0020*/ 	.short	0x0002
        /*0022*/ 	.short	0x0010
        /*0024*/ 	.byte	0x00, 0xf4, 0x21, 0x00


	//----- nvinfo : EIATTR_KPARAM_INFO
	.align		4
.L_13:
        /*0028*/ 	.byte	0x04, 0x17
        /*002a*/ 	.short	(.L_15 - .L_14)
.L_14:
        /*002c*/ 	.word	0x00000000
        /*0030*/ 	.short	0x0001
        /*0032*/ 	.short	0x0008
        /*0034*/ 	.byte	0x00, 0xf4, 0x21, 0x00


	//----- nvinfo : EIATTR_KPARAM_INFO
	.align		4
.L_15:
        /*0038*/ 	.byte	0x04, 0x17
        /*003a*/ 	.short	(.L_17 - .L_16)
.L_16:
        /*003c*/ 	.word	0x00000000
        /*0040*/ 	.short	0x0000
        /*0042*/ 	.short	0x0000
        /*0044*/ 	.byte	0x00, 0xf4, 0x21, 0x00


	//----- nvinfo : EIATTR_SPARSE_MMA_MASK
	.align		4
.L_17:
        /*0048*/ 	.byte	0x03, 0x50
        /*004a*/ 	.short	0x0000


	//----- nvinfo : EIATTR_MAXREG_COUNT
	.align		4
        /*004c*/ 	.byte	0x03, 0x1b
        /*004e*/ 	.short	0x00ff


	//----- nvinfo : EIATTR_EXIT_INSTR_OFFSETS
	.align		4
        /*0050*/ 	.byte	0x04, 0x1c
        /*0052*/ 	.short	(.L_19 - .L_18)


	//   ....[0]....
.L_18:
        /*0054*/ 	.word	0x00000220


	//   ....[1]....
        /*0058*/ 	.word	0x00000240


	//----- nvinfo : EIATTR_REQNTID
	.align		4
.L_19:
        /*005c*/ 	.byte	0x04, 0x10
        /*005e*/ 	.short	(.L_21 - .L_20)
.L_20:
        /*0060*/ 	.word	0x00000080
        /*0064*/ 	.word	0x00000001
        /*0068*/ 	.word	0x00000001


	//----- nvinfo : EIATTR_CBANK_PARAM_SIZE
	.align		4
.L_21:
        /*006c*/ 	.byte	0x03, 0x19
        /*006e*/ 	.short	0x001c


	//----- nvinfo : EIATTR_PARAM_CBANK
	.align		4
        /*0070*/ 	.byte	0x04, 0x0a
        /*0072*/ 	.short	(.L_23 - .L_22)
	.align		4
.L_22:
        /*0074*/ 	.word	index@(.nv.constant0.triton_poi_fused_convolution_leaky_relu_34)
        /*0078*/ 	.short	0x0210
        /*007a*/ 	.short	0x001c


	//----- nvinfo : EIATTR_SW_WAR
	.align		4
.L_23:
        /*007c*/ 	.byte	0x04, 0x36
        /*007e*/ 	.short	(.L_25 - .L_24)
.L_24:
        /*0080*/ 	.word	0x00000008
.L_25:


//--------------------- .nv.callgraph             --------------------------
	.section	.nv.callgraph,"",@"SHT_CUDA_CALLGRAPH"
	.align	4
	.sectionentsize	8
	.align		4
        /*0000*/ 	.word	0x00000000
	.align		4
        /*0004*/ 	.word	0xffffffff
	.align		4
        /*0008*/ 	.word	0x00000000
	.align		4
        /*000c*/ 	.word	0xfffffffe
	.align		4
        /*0010*/ 	.word	0x00000000
	.align		4
        /*0014*/ 	.word	0xfffffffd
	.align		4
        /*0018*/ 	.word	0x00000000
	.align		4
        /*001c*/ 	.word	0xfffffffc


//--------------------- .text.triton_poi_fused_convolution_leaky_relu_34 --------------------------
	.section	.text.triton_poi_fused_convolution_leaky_relu_34,"ax",@progbits
	.align	128
        .global         triton_poi_fused_convolution_leaky_relu_34
        .type           triton_poi_fused_convolution_leaky_relu_34,@function
        .size           triton_poi_fused_convolution_leaky_relu_34,(.L_x_1 - triton_poi_fused_convolution_leaky_relu_34)
        .other          triton_poi_fused_convolution_leaky_relu_34,@"STO_CUDA_ENTRY STV_DEFAULT"
triton_poi_fused_convolution_leaky_relu_34:
.text.triton_poi_fused_convolution_leaky_relu_34:
[----:B------:R-:W0:Y:S02]  /*0000*/  LDC R1, c[0x0][0x28] ;  /* 0x00000a00ff017b82 */ /* 0x000e240000000800 */
[----:B------:R-:W1:Y:S01]  /*0010*/  S2R R2, SR_TID.X ;  /* 0x0000000000027919 */ /* 0x000e620000002100 */
[----:B------:R-:W2:Y:S01]  /*0020*/  LDC.64 R6, c[0x0][0x220] ;  /* 0x00008800ff067b82 */ /* 0x000ea20000000a00 */
[----:B------:R-:W-:Y:S01]  /*0030*/  ULDC.64 UR4, c[0x0][0x208] ;  /* 0x0000820000047ab9 */ /* 0x000fe20000000a00 */
[----:B------:R-:W3:Y:S06]  /*0040*/  S2R R3, SR_CTAID.X ;  /* 0x0000000000037919 */ /* 0x000eec0000002500 */
[----:B------:R-:W4:Y:S01]  /*0050*/  LDC.64 R8, c[0x0][0x218] ;  /* 0x00008600ff087b82 */ /* 0x000f220000000a00 */
[----:B-1----:R-:W-:-:S05]  /*0060*/  LOP3.LUT R2, R2, 0x7f, RZ, 0xc0, !PT ;  /* 0x0000007f02027812 */ /* 0x002fca00078ec0ff */
[----:B---3--:R-:W-:Y:S02]  /*0070*/  IMAD R3, R3, 0x80, R2 ;  /* 0x0000008003037824 */ /* 0x008fe400078e0202 */
[----:B------:R-:W-:-:S03]  /*0080*/  IMAD.MOV.U32 R2, RZ, RZ, RZ ;  /* 0x000000ffff027224 */ /* 0x000fc600078e00ff */
[C---:B------:R-:W-:Y:S01]  /*0090*/  ISETP.GE.AND P2, PT, R3.reuse, 0xe00, PT ;  /* 0x00000e000300780c */ /* 0x040fe20003f46270 */
[----:B------:R-:W-:-:S05]  /*00a0*/  IMAD.HI R0, R3, -0x6db6db6d, R2 ;  /* 0x9249249303007827 */ /* 0x000fca00078e0202 */
[----:B------:R-:W-:-:S04]  /*00b0*/  SHF.R.U32.HI R5, RZ, 0x1f, R0 ;  /* 0x0000001fff057819 */ /* 0x000fc80000011600 */
[----:B------:R-:W-:Y:S02]  /*00c0*/  LEA.HI.SX32 R0, R0, R5, 0x1c ;  /* 0x0000000500007211 */ /* 0x000fe400078fe2ff */
[----:B------:R-:W1:Y:S02]  /*00d0*/  LDC.64 R4, c[0x0][0x210] ;  /* 0x00008400ff047b82 */ /* 0x000e640000000a00 */
[----:B------:R-:W-:-:S04]  /*00e0*/  SHF.R.S32.HI R11, RZ, 0x1f, R0 ;  /* 0x0000001fff0b7819 */ /* 0x000fc80000011400 */
[----:B------:R-:W-:-:S04]  /*00f0*/  LEA.HI R11, R11, R0, RZ, 0x5 ;  /* 0x000000000b0b7211 */ /* 0x000fc800078f28ff */
[----:B------:R-:W-:-:S04]  /*0100*/  LOP3.LUT R11, R11, 0xffffffe0, RZ, 0xc0, !PT ;  /* 0xffffffe00b0b7812 */ /* 0x000fc800078ec0ff */
[----:B------:R-:W-:Y:S01]  /*0110*/  IADD3 R11, R0, -R11, RZ ;  /* 0x8000000b000b7210 */ /* 0x000fe20007ffe0ff */
[----:B------:R-:W-:-:S04]  /*0120*/  HFMA2.MMA R0, -RZ, RZ, 0, 0 ;  /* 0x00000000ff007435 */ /* 0x000fc800000001ff */
[----:B--2---:R-:W-:-:S04]  /*0130*/  IMAD.WIDE R6, R11, 0x4, R6 ;  /* 0x000000040b067825 */ /* 0x004fc800078e0206 */
[----:B------:R-:W-:Y:S02]  /*0140*/  IMAD.MOV.U32 R11, RZ, RZ, RZ ;  /* 0x000000ffff0b7224 */ /* 0x000fe400078e00ff */
[----:B-1----:R-:W-:-:S04]  /*0150*/  IMAD.WIDE R4, R3, 0x4, R4 ;  /* 0x0000000403047825 */ /* 0x002fc800078e0204 */
[----:B------:R-:W2:Y:S01]  /*0160*/  @!P2 LDG.E.EL R11, desc[UR4][R6.64] ;  /* 0x00000004060ba981 */ /* 0x000ea2000c2e1900 */
[----:B----4-:R-:W-:Y:S01]  /*0170*/  IMAD.WIDE R2, R3, 0x4, R8 ;  /* 0x0000000403027825 */ /* 0x010fe200078e0208 */
[----:B------:R-:W-:Y:S02]  /*0180*/  MOV R8, RZ ;  /* 0x000000ff00087202 */ /* 0x000fe40000000f00 */
[----:B------:R-:W2:Y:S04]  /*0190*/  @!P2 LDG.E R0, desc[UR4][R4.64] ;  /* 0x000000040400a981 */ /* 0x000ea8000c1e1900 */
[----:B------:R-:W3:Y:S01]  /*01a0*/  @!P2 LDG.E R8, desc[UR4][R2.64] ;  /* 0x000000040208a981 */ /* 0x000ee2000c1e1900 */
[----:B--2---:R-:W-:Y:S01]  /*01b0*/  FSETP.GT.AND P0, PT, R0, -R11, PT ;  /* 0x8000000b0000720b */ /* 0x004fe20003f04000 */
[C---:B------:R-:W-:Y:S01]  /*01c0*/  FADD R9, R11.reuse, R0 ;  /* 0x000000000b097221 */ /* 0x040fe20000000000 */
[----:B---3--:R-:W-:Y:S01]  /*01d0*/  FSETP.GT.AND P1, PT, R11, -R8, PT ;  /* 0x800000080b00720b */ /* 0x008fe20003f24000 */
[----:B------:R-:W-:-:S10]  /*01e0*/  FADD R11, R8, R11 ;  /* 0x0000000b080b7221 */ /* 0x000fd40000000000 */
[----:B------:R-:W-:Y:S02]  /*01f0*/  @!P0 FMUL R9, R9, 0.10000000149011611938 ;  /* 0x3dcccccd09098820 */ /* 0x000fe40000400000 */
[----:B------:R-:W-:-:S03]  /*0200*/  @!P1 FMUL R11, R11, 0.10000000149011611938 ;  /* 0x3dcccccd0b0b9820 */ /* 0x000fc60000400000 */
[----:B------:R1:W-:Y:S01]  /*0210*/  @!P2 STG.E desc[UR4][R4.64], R9 ;  /* 0x000000090400a986 */ /* 0x0003e2000c101904 */
[----:B------:R-:W-:Y:S05]  /*0220*/  @P2 EXIT ;  /* 0x000000000000294d */ /* 0x000fea0003800000 */
[----:B------:R-:W-:Y:S01]  /*0230*/  STG.E desc[UR4][R2.64], R11 ;  /* 0x0000000b02007986 */ /* 0x000fe2000c101904 */
[----:B------:R-:W-:Y:S05]  /*0240*/  EXIT ;  /* 0x000000000000794d */ /* 0x000fea0003800000 */
.L_x_0:
[----:B------:R-:W-:-:S00]  /*0250*/  BRA `(.L_x_0) ;  /* 0xfffffffc00fc7947 */ /* 0x000fc0000383ffff */
[----:B------:R-:W-:-:S00]  /*0260*/  NOP ;  /* 0x0000000000007918 */ /* 0x000fc00000000000 */
        /* <DEDUP_REMOVED lines=9> */
.L_x_1:


//--------------------- .nv.constant0.triton_poi_fused_convolution_leaky_relu_34 --------------------------
	.section	.nv.constant0.triton_poi_fused_convolution_leaky_relu_34,"a",@progbits
	.sectionflags	@""
	.align	4
.nv.constant0.triton_poi_fused_convolution_leaky_relu_34:
	.zero		556
